	.headerflags	@"EF_CUDA_TEXMODE_UNIFIED EF_CUDA_64BIT_ADDRESS EF_CUDA_ACCELERATORS EF_CUDA_SM90 EF_CUDA_VIRTUAL_SM(EF_CUDA_SM90)"
	.elftype	@"ET_EXEC"


//--------------------- .nv.info                  --------------------------
	.section	.nv.info,"",@"SHT_CUDA_INFO"
	.align	4


	//----- nvinfo : EIATTR_REGCOUNT
	.align		4
        /*0000*/ 	.byte	0x04, 0x2f
        /*0002*/ 	.short	(.L_3 - .L_2)
	.align		4
.L_2:
        /*0004*/ 	.word	index@(triton_poi_fused__native_batch_norm_legit_no_training_0)
        /*0008*/ 	.word	0x0000001e


	//----- nvinfo : EIATTR_MIN_STACK_SIZE
	.align		4
.L_3:
        /*000c*/ 	.byte	0x04, 0x12
        /*000e*/ 	.short	(.L_5 - .L_4)
	.align		4
.L_4:
        /*0010*/ 	.word	index@(triton_poi_fused__native_batch_norm_legit_no_training_0)
        /*0014*/ 	.word	0x00000000


	//----- nvinfo : EIATTR_FRAME_SIZE
	.align		4
.L_5:
        /*0018*/ 	.byte	0x04, 0x11
        /*001a*/ 	.short	(.L_7 - .L_6)
	.align		4
.L_6:
        /*001c*/ 	.word	index@(triton_poi_fused__native_batch_norm_legit_no_training_0)
        /*0020*/ 	.word	0x00000000


	//----- nvinfo : EIATTR_MIN_STACK_SIZE
	.align		4
.L_7:
        /*0024*/ 	.byte	0x04, 0x12
        /*0026*/ 	.short	(.L_9 - .L_8)
	.align		4
.L_8:
        /*0028*/ 	.word	index@(triton_poi_fused__native_batch_norm_legit_no_training_0)
        /*002c*/ 	.word	0x00000000
.L_9:


//--------------------- .nv.info.triton_poi_fused__native_batch_norm_legit_no_training_0 --------------------------
	.section	.nv.info.triton_poi_fused__native_batch_norm_legit_no_training_0,"",@"SHT_CUDA_INFO"
	.sectionflags	@""
	.align	4


	//----- nvinfo : EIATTR_CUDA_API_VERSION
	.align		4
        /*0000*/ 	.byte	0x04, 0x37
        /*0002*/ 	.short	(.L_11 - .L_10)
.L_10:
        /*0004*/ 	.word	0x0000007c


	//----- nvinfo : EIATTR_KPARAM_INFO
	.align		4
.L_11:
        /*0008*/ 	.byte	0x04, 0x17
        /*000a*/ 	.short	(.L_13 - .L_12)
.L_12:
        /*000c*/ 	.word	0x00000000
        /*0010*/ 	.short	0x0006
        /*0012*/ 	.short	0x0030
        /*0014*/ 	.byte	0x00, 0xf0, 0x11, 0x00


	//----- nvinfo : EIATTR_KPARAM_INFO
	.align		4
.L_13:
        /*0018*/ 	.byte	0x04, 0x17
        /*001a*/ 	.short	(.L_15 - .L_14)
.L_14:
        /*001c*/ 	.word	0x00000000
        /*0020*/ 	.short	0x0005
        /*0022*/ 	.short	0x0028
        /*0024*/ 	.byte	0x00, 0xf4, 0x21, 0x00


	//----- nvinfo : EIATTR_KPARAM_INFO
	.align		4
.L_15:
        /*0028*/ 	.byte	0x04, 0x17
        /*002a*/ 	.short	(.L_17 - .L_16)
.L_16:
        /*002c*/ 	.word	0x00000000
        /*0030*/ 	.short	0x0004
        /*0032*/ 	.short	0x0020
        /*0034*/ 	.byte	0x00, 0xf4, 0x21, 0x00


	//----- nvinfo : EIATTR_KPARAM_INFO
	.align		4
.L_17:
        /*0038*/ 	.byte	0x04, 0x17
        /*003a*/ 	.short	(.L_19 - .L_18)
.L_18:
        /*003c*/ 	.word	0x00000000
        /*0040*/ 	.short	0x0003
        /*0042*/ 	.short	0x0018
        /*0044*/ 	.byte	0x00, 0xf4, 0x21, 0x00


	//----- nvinfo : EIATTR_KPARAM_INFO
	.align		4
.L_19:
        /*0048*/ 	.byte	0x04, 0x17
        /*004a*/ 	.short	(.L_21 - .L_20)
.L_20:
        /*004c*/ 	.word	0x00000000
        /*0050*/ 	.short	0x0002
        /*0052*/ 	.short	0x0010
        /*0054*/ 	.byte	0x00, 0xf4, 0x21, 0x00


	//----- nvinfo : EIATTR_KPARAM_INFO
	.align		4
.L_21:
        /*0058*/ 	.byte	0x04, 0x17
        /*005a*/ 	.short	(.L_23 - .L_22)
.L_22:
        /*005c*/ 	.word	0x00000000
        /*0060*/ 	.short	0x0001
        /*0062*/ 	.short	0x0008
        /*0064*/ 	.byte	0x00, 0xf4, 0x21, 0x00


	//----- nvinfo : EIATTR_KPARAM_INFO
	.align		4
.L_23:
        /*0068*/ 	.byte	0x04, 0x17
        /*006a*/ 	.short	(.L_25 - .L_24)
.L_24:
        /*006c*/ 	.word	0x00000000
        /*0070*/ 	.short	0x0000
        /*0072*/ 	.short	0x0000
        /*0074*/ 	.byte	0x00, 0xf4, 0x21, 0x00


	//----- nvinfo : EIATTR_SPARSE_MMA_MASK
	.align		4
.L_25:
        /*0078*/ 	.byte	0x03, 0x50
        /*007a*/ 	.short	0x0000


	//----- nvinfo : EIATTR_MAXREG_COUNT
	.align		4
        /*007c*/ 	.byte	0x03, 0x1b
        /*007e*/ 	.short	0x00ff


	//----- nvinfo : EIATTR_EXIT_INSTR_OFFSETS
	.align		4
        /*0080*/ 	.byte	0x04, 0x1c
        /*0082*/ 	.short	(.L_27 - .L_26)


	//   ....[0]....
.L_26:
        /*0084*/ 	.word	0x00000500


	//   ....[1]....
        /*0088*/ 	.word	0x00000520


	//----- nvinfo : EIATTR_REQNTID
	.align		4
.L_27:
        /*008c*/ 	.byte	0x04, 0x10
        /*008e*/ 	.short	(.L_29 - .L_28)
.L_28:
        /*0090*/ 	.word	0x00000080
        /*0094*/ 	.word	0x00000001
        /*0098*/ 	.word	0x00000001


	//----- nvinfo : EIATTR_CBANK_PARAM_SIZE
	.align		4
.L_29:
        /*009c*/ 	.byte	0x03, 0x19
        /*009e*/ 	.short	0x0034


	//----- nvinfo : EIATTR_PARAM_CBANK
	.align		4
        /*00a0*/ 	.byte	0x04, 0x0a
        /*00a2*/ 	.short	(.L_31 - .L_30)
	.align		4
.L_30:
        /*00a4*/ 	.word	index@(.nv.constant0.triton_poi_fused__native_batch_norm_legit_no_training_0)
        /*00a8*/ 	.short	0x0210
        /*00aa*/ 	.short	0x0034


	//----- nvinfo : EIATTR_SW_WAR
	.align		4
.L_31:
        /*00ac*/ 	.byte	0x04, 0x36
        /*00ae*/ 	.short	(.L_33 - .L_32)
.L_32:
        /*00b0*/ 	.word	0x00000008
.L_33:


//--------------------- .nv.callgraph             --------------------------
	.section	.nv.callgraph,"",@"SHT_CUDA_CALLGRAPH"
	.align	4
	.sectionentsize	8
	.align		4
        /*0000*/ 	.word	0x00000000
	.align		4
        /*0004*/ 	.word	0xffffffff
	.align		4
        /*0008*/ 	.word	0x00000000
	.align		4
        /*000c*/ 	.word	0xfffffffe
	.align		4
        /*0010*/ 	.word	0x00000000
	.align		4
        /*0014*/ 	.word	0xfffffffd
	.align		4
        /*0018*/ 	.word	0x00000000
	.align		4
        /*001c*/ 	.word	0xfffffffc


//--------------------- .nv.constant4             --------------------------
	.section	.nv.constant4,"a",@progbits
	.align	8
	.align		8
.nv.constant4:
        /*0000*/ 	.dword	_$_str
	.align		8
        /*0008*/ 	.dword	_$_str_$_2


//--------------------- .text.triton_poi_fused__native_batch_norm_legit_no_training_0 --------------------------
	.section	.text.triton_poi_fused__native_batch_norm_legit_no_training_0,"ax",@progbits
	.align	128
        .global         triton_poi_fused__native_batch_norm_legit_no_training_0
        .type           triton_poi_fused__native_batch_norm_legit_no_training_0,@function
        .size           triton_poi_fused__native_batch_norm_legit_no_training_0,(.L_x_1 - triton_poi_fused__native_batch_norm_legit_no_training_0)
        .other          triton_poi_fused__native_batch_norm_legit_no_training_0,@"STO_CUDA_ENTRY STV_DEFAULT"
triton_poi_fused__native_batch_norm_legit_no_training_0:
.text.triton_poi_fused__native_batch_norm_legit_no_training_0:
[----:B------:R-:W0:Y:S01]  /*0000*/  LDC R1, c[0x0][0x28] ;  /* 0x00000a00ff017b82 */ /* 0x000e220000000800 */
[----:B------:R-:W1:Y:S01]  /*0010*/  S2R R0, SR_TID.X ;  /* 0x0000000000007919 */ /* 0x000e620000002100 */
[----:B------:R-:W-:Y:S01]  /*0020*/  HFMA2.MMA R14, -RZ, RZ, 0, 0 ;  /* 0x00000000ff0e7435 */ /* 0x000fe200000001ff */
[----:B------:R-:W-:Y:S01]  /*0030*/  CS2R R12, SRZ ;  /* 0x00000000000c7805 */ /* 0x000fe2000001ff00 */
[----:B------:R-:W-:Y:S01]  /*0040*/  ULDC.64 UR4, c[0x0][0x208] ;  /* 0x0000820000047ab9 */ /* 0x000fe20000000a00 */
[----:B------:R-:W2:Y:S03]  /*0050*/  S2R R3, SR_CTAID.X ;  /* 0x0000000000037919 */ /* 0x000ea60000002500 */
[----:B------:R-:W3:Y:S08]  /*0060*/  LDC.64 R24, c[0x0][0x218] ;  /* 0x00008600ff187b82 */ /* 0x000ef00000000a00 */
[----:B------:R-:W4:Y:S08]  /*0070*/  LDC.64 R22, c[0x0][0x210] ;  /* 0x00008400ff167b82 */ /* 0x000f300000000a00 */
[----:B------:R-:W5:Y:S08]  /*0080*/  LDC.64 R8, c[0x0][0x228] ;  /* 0x00008a00ff087b82 */ /* 0x000f700000000a00 */
[----:B------:R-:W3:Y:S01]  /*0090*/  LDC.64 R10, c[0x0][0x230] ;  /* 0x00008c00ff0a7b82 */ /* 0x000ee20000000a00 */
[----:B-1----:R-:W-:-:S04]  /*00a0*/  SHF.L.U32 R0, R0, 0x1, RZ ;  /* 0x0000000100007819 */ /* 0x002fc800000006ff */
[----:B------:R-:W-:-:S04]  /*00b0*/  LOP3.LUT R0, R0, 0xfe, RZ, 0xc0, !PT ;  /* 0x000000fe00007812 */ /* 0x000fc800078ec0ff */
[----:B--2---:R-:W-:Y:S02]  /*00c0*/  LEA R0, R3, R0, 0x8 ;  /* 0x0000000003007211 */ /* 0x004fe400078e40ff */
[----:B------:R-:W1:Y:S02]  /*00d0*/  LDC.64 R2, c[0x0][0x220] ;  /* 0x00008800ff027b82 */ /* 0x000e640000000a00 */
[----:B------:R-:W-:Y:S01]  /*00e0*/  IADD3 R4, R0, 0x1, RZ ;  /* 0x0000000100047810 */ /* 0x000fe20007ffe0ff */
[C---:B------:R-:W-:Y:S01]  /*00f0*/  IMAD.HI R5, R0.reuse, 0x1948b0fd, RZ ;  /* 0x1948b0fd00057827 */ /* 0x040fe200078e02ff */
[----:B------:R-:W-:-:S03]  /*0100*/  ISETP.GE.AND P4, PT, R0, 0x510, PT ;  /* 0x000005100000780c */ /* 0x000fc60003f86270 */
[----:B------:R-:W-:Y:S01]  /*0110*/  IMAD.HI R4, R4, 0x1948b0fd, RZ ;  /* 0x1948b0fd04047827 */ /* 0x000fe200078e02ff */
[----:B------:R-:W-:-:S04]  /*0120*/  SHF.R.U32.HI R6, RZ, 0x1f, R5 ;  /* 0x0000001fff067819 */ /* 0x000fc80000011605 */
[----:B------:R-:W-:Y:S02]  /*0130*/  LEA.HI.SX32 R6, R5, R6, 0x1d ;  /* 0x0000000605067211 */ /* 0x000fe400078feaff */
[----:B------:R-:W-:Y:S02]  /*0140*/  SHF.R.U32.HI R5, RZ, 0x1f, R4 ;  /* 0x0000001fff057819 */ /* 0x000fe40000011604 */
[----:B------:R-:W-:Y:S02]  /*0150*/  LEA.HI R7, R6, R6, RZ, 0x2 ;  /* 0x0000000606077211 */ /* 0x000fe400078f10ff */
[----:B------:R-:W-:Y:S02]  /*0160*/  LEA.HI.SX32 R15, R4, R5, 0x1d ;  /* 0x00000005040f7211 */ /* 0x000fe400078feaff */
[----:B------:R-:W-:Y:S02]  /*0170*/  LOP3.LUT R7, R7, 0xfffffffc, RZ, 0xc0, !PT ;  /* 0xfffffffc07077812 */ /* 0x000fe400078ec0ff */
[----:B------:R-:W-:-:S02]  /*0180*/  LEA.HI R4, R15, R15, RZ, 0x2 ;  /* 0x0000000f0f047211 */ /* 0x000fc400078f10ff */
[----:B------:R-:W-:Y:S02]  /*0190*/  IADD3 R7, R6, -R7, RZ ;  /* 0x8000000706077210 */ /* 0x000fe40007ffe0ff */
[----:B------:R-:W-:-:S03]  /*01a0*/  LOP3.LUT R6, R4, 0xfffffffc, RZ, 0xc0, !PT ;  /* 0xfffffffc04067812 */ /* 0x000fc600078ec0ff */
[----:B-1----:R-:W-:Y:S01]  /*01b0*/  IMAD.WIDE R4, R7, 0x4, R2 ;  /* 0x0000000407047825 */ /* 0x002fe200078e0202 */
[----:B------:R-:W-:-:S04]  /*01c0*/  IADD3 R15, R15, -R6, RZ ;  /* 0x800000060f0f7210 */ /* 0x000fc80007ffe0ff */
[----:B------:R5:W2:Y:S01]  /*01d0*/  @!P4 LDG.E.EL R14, desc[UR4][R4.64] ;  /* 0x00000004040ec981 */ /* 0x000aa2000c2e1900 */
[----:B------:R-:W-:-:S05]  /*01e0*/  IMAD.WIDE R20, R15, 0x4, R2 ;  /* 0x000000040f147825 */ /* 0x000fca00078e0202 */
[----:B------:R1:W2:Y:S01]  /*01f0*/  @!P4 LDG.E.EL R12, desc[UR4][R20.64] ;  /* 0x00000004140cc981 */ /* 0x0002a2000c2e1900 */
[----:B------:R-:W-:Y:S02]  /*0200*/  MOV R16, RZ ;  /* 0x000000ff00107202 */ /* 0x000fe40000000f00 */
[----:B------:R-:W-:Y:S01]  /*0210*/  CS2R R2, SRZ ;  /* 0x0000000000027805 */ /* 0x000fe2000001ff00 */
[----:B---3--:R-:W-:-:S04]  /*0220*/  IMAD.WIDE R18, R7, 0x4, R24 ;  /* 0x0000000407127825 */ /* 0x008fc800078e0218 */
[----:B------:R-:W-:Y:S01]  /*0230*/  IMAD.WIDE R24, R15, 0x4, R24 ;  /* 0x000000040f187825 */ /* 0x000fe200078e0218 */
[----:B------:R-:W3:Y:S03]  /*0240*/  @!P4 LDG.E.EL R13, desc[UR4][R18.64] ;  /* 0x00000004120dc981 */ /* 0x000ee6000c2e1900 */
[----:B----4-:R-:W-:Y:S01]  /*0250*/  IMAD.WIDE R22, R0, 0x4, R22 ;  /* 0x0000000400167825 */ /* 0x010fe200078e0216 */
[----:B------:R-:W4:Y:S03]  /*0260*/  @!P4 LDG.E.EL R16, desc[UR4][R24.64] ;  /* 0x000000041810c981 */ /* 0x000f26000c2e1900 */
[--C-:B-----5:R-:W-:Y:S01]  /*0270*/  IMAD.WIDE R4, R7, 0x4, R8.reuse ;  /* 0x0000000407047825 */ /* 0x120fe200078e0208 */
[----:B------:R-:W3:Y:S03]  /*0280*/  @!P4 LDG.E.64 R2, desc[UR4][R22.64] ;  /* 0x000000041602c981 */ /* 0x000ee6000c1e1b00 */
[----:B------:R-:W-:-:S04]  /*0290*/  IMAD.WIDE R8, R15, 0x4, R8 ;  /* 0x000000040f087825 */ /* 0x000fc800078e0208 */
[--C-:B0-----:R-:W-:Y:S01]  /*02a0*/  IMAD.WIDE R26, R15, 0x4, R10.reuse ;  /* 0x000000040f1a7825 */ /* 0x101fe200078e020a */
[----:B------:R-:W-:Y:S01]  /*02b0*/  HFMA2.MMA R15, -RZ, RZ, 0, 0 ;  /* 0x00000000ff0f7435 */ /* 0x000fe200000001ff */
[----:B-1----:R-:W-:Y:S02]  /*02c0*/  MOV R20, RZ ;  /* 0x000000ff00147202 */ /* 0x002fe40000000f00 */
[----:B------:R-:W-:Y:S01]  /*02d0*/  IMAD.WIDE R6, R7, 0x4, R10 ;  /* 0x0000000407067825 */ /* 0x000fe200078e020a */
[----:B------:R-:W-:-:S03]  /*02e0*/  CS2R R10, SRZ ;  /* 0x00000000000a7805 */ /* 0x000fc6000001ff00 */
[----:B------:R-:W5:Y:S04]  /*02f0*/  @!P4 LDG.E.EL R20, desc[UR4][R8.64] ;  /* 0x000000040814c981 */ /* 0x000f68000c2e1900 */
[----:B------:R0:W3:Y:S04]  /*0300*/  @!P4 LDG.E.EL R15, desc[UR4][R4.64] ;  /* 0x00000004040fc981 */ /* 0x0000e8000c2e1900 */
[----:B------:R1:W3:Y:S04]  /*0310*/  @!P4 LDG.E.EL R10, desc[UR4][R6.64] ;  /* 0x00000004060ac981 */ /* 0x0002e8000c2e1900 */
[----:B------:R-:W5:Y:S01]  /*0320*/  @!P4 LDG.E.EL R11, desc[UR4][R26.64] ;  /* 0x000000041a0bc981 */ /* 0x000f62000c2e1900 */
[----:B0-----:R-:W0:Y:S01]  /*0330*/  LDC.64 R4, c[0x0][0x238] ;  /* 0x00008e00ff047b82 */ /* 0x001e220000000a00 */
[----:B-1----:R-:W-:Y:S01]  /*0340*/  HFMA2.MMA R7, -RZ, RZ, 1.625, 0 ;  /* 0x3e800000ff077435 */ /* 0x002fe200000001ff */
[----:B0-----:R-:W-:-:S04]  /*0350*/  IMAD.WIDE R4, R0, 0x4, R4 ;  /* 0x0000000400047825 */ /* 0x001fc800078e0204 */
[----:B--2---:R-:W-:Y:S01]  /*0360*/  FADD R14, R14, 9.9999997473787516356e-06 ;  /* 0x3727c5ac0e0e7421 */ /* 0x004fe20000000000 */
[----:B------:R-:W-:-:S03]  /*0370*/  FADD R12, R12, 9.9999997473787516356e-06 ;  /* 0x3727c5ac0c0c7421 */ /* 0x000fc60000000000 */
[----:B------:R-:W0:Y:S08]  /*0380*/  MUFU.SQRT R17, R14 ;  /* 0x0000000e00117308 */ /* 0x000e300000002000 */
[----:B------:R-:W1:Y:S01]  /*0390*/  MUFU.SQRT R18, R12 ;  /* 0x0000000c00127308 */ /* 0x000e620000002000 */
[C---:B0-----:R-:W-:Y:S02]  /*03a0*/  FSETP.GT.AND P0, PT, R17.reuse, 8.50705917302346158658e+37, PT ;  /* 0x7e8000001100780b */ /* 0x041fe40003f04000 */
[----:B------:R-:W-:-:S02]  /*03b0*/  FSETP.GEU.AND P2, PT, R17, 1.175494350822287508e-38, PT ;  /* 0x008000001100780b */ /* 0x000fc40003f4e000 */
[C---:B-1----:R-:W-:Y:S02]  /*03c0*/  FSETP.GT.AND P1, PT, R18.reuse, 8.50705917302346158658e+37, PT ;  /* 0x7e8000001200780b */ /* 0x042fe40003f24000 */
[----:B------:R-:W-:-:S07]  /*03d0*/  FSETP.GEU.AND P3, PT, R18, 1.175494350822287508e-38, PT ;  /* 0x008000001200780b */ /* 0x000fce0003f6e000 */
[----:B------:R-:W-:-:S04]  /*03e0*/  @P0 FMUL R17, R17, 0.25 ;  /* 0x3e80000011110820 */ /* 0x000fc80000400000 */
[----:B------:R-:W-:Y:S01]  /*03f0*/  @!P2 FMUL R17, R17, 16777216 ;  /* 0x4b8000001111a820 */ /* 0x000fe20000400000 */
[----:B------:R-:W-:-:S04]  /*0400*/  @P1 FMUL R18, R18, 0.25 ;  /* 0x3e80000012121820 */ /* 0x000fc80000400000 */
[----:B------:R-:W-:Y:S01]  /*0410*/  @!P3 FMUL R18, R18, 16777216 ;  /* 0x4b8000001212b820 */ /* 0x000fe20000400000 */
[----:B------:R-:W0:Y:S01]  /*0420*/  MUFU.RCP R17, R17 ;  /* 0x0000001100117308 */ /* 0x000e220000001000 */
[----:B------:R-:W-:-:S07]  /*0430*/  FSEL R6, R7, 1, P0 ;  /* 0x3f80000007067808 */ /* 0x000fce0000000000 */
[----:B------:R-:W1:Y:S01]  /*0440*/  MUFU.RCP R18, R18 ;  /* 0x0000001200127308 */ /* 0x000e620000001000 */
[----:B------:R-:W-:Y:S01]  /*0450*/  FSEL R7, R7, 1, P1 ;  /* 0x3f80000007077808 */ /* 0x000fe20000800000 */
[----:B------:R-:W-:-:S04]  /*0460*/  @!P2 FMUL R6, R6, 16777216 ;  /* 0x4b8000000606a820 */ /* 0x000fc80000400000 */
[----:B------:R-:W-:Y:S01]  /*0470*/  @!P3 FMUL R7, R7, 16777216 ;  /* 0x4b8000000707b820 */ /* 0x000fe20000400000 */
[----:B0-----:R-:W-:Y:S01]  /*0480*/  FMUL R17, R17, R6 ;  /* 0x0000000611117220 */ /* 0x001fe20000400000 */
[----:B---3--:R-:W-:Y:S01]  /*0490*/  FADD R2, -R13, R2 ;  /* 0x000000020d027221 */ /* 0x008fe20000000100 */
[----:B----4-:R-:W-:Y:S01]  /*04a0*/  FADD R3, -R16, R3 ;  /* 0x0000000310037221 */ /* 0x010fe20000000100 */
[----:B-1----:R-:W-:Y:S02]  /*04b0*/  FMUL R6, R18, R7 ;  /* 0x0000000712067220 */ /* 0x002fe40000400000 */
[----:B------:R-:W-:Y:S02]  /*04c0*/  FMUL R17, R2, R17 ;  /* 0x0000001102117220 */ /* 0x000fe40000400000 */
[----:B------:R-:W-:Y:S02]  /*04d0*/  FMUL R6, R3, R6 ;  /* 0x0000000603067220 */ /* 0x000fe40000400000 */
[----:B------:R-:W-:-:S02]  /*04e0*/  FFMA R10, R17, R15, R10 ;  /* 0x0000000f110a7223 */ /* 0x000fc4000000000a */
[----:B-----5:R-:W-:Y:S01]  /*04f0*/  FFMA R11, R6, R20, R11 ;  /* 0x00000014060b7223 */ /* 0x020fe2000000000b */
[----:B------:R-:W-:Y:S06]  /*0500*/  @P4 EXIT ;  /* 0x000000000000494d */ /* 0x000fec0003800000 */
[----:B------:R-:W-:Y:S01]  /*0510*/  STG.E.64 desc[UR4][R4.64], R10 ;  /* 0x0000000a04007986 */ /* 0x000fe2000c101b04 */
[----:B------:R-:W-:Y:S05]  /*0520*/  EXIT ;  /* 0x000000000000794d */ /* 0x000fea0003800000 */
.L_x_0:
[----:B------:R-:W-:-:S00]  /*0530*/  BRA `(.L_x_0) ;  /* 0xfffffffc00fc7947 */ /* 0x000fc0000383ffff */
[----:B------:R-:W-:-:S00]  /*0540*/  NOP ;  /* 0x0000000000007918 */ /* 0x000fc00000000000 */
        /* <DEDUP_REMOVED lines=11> */
.L_x_1:


//--------------------- .nv.global.init           --------------------------
	.section	.nv.global.init,"aw",@progbits
.nv.global.init:
	.type		_$_str,@object
	.size		_$_str,(_$_str_$_2 - _$_str)
_$_str:
        /*0000*/ 	.byte	0x5f, 0x5f, 0x43, 0x55, 0x44, 0x41, 0x5f, 0x46, 0x54, 0x5a, 0x00
	.type		_$_str_$_2,@object
	.size		_$_str_$_2,(.L_1 - _$_str_$_2)
_$_str_$_2:
        /*000b*/ 	.byte	0x5f, 0x5f, 0x43, 0x55, 0x44, 0x41, 0x5f, 0x50, 0x52, 0x45, 0x43, 0x5f, 0x53, 0x51, 0x52, 0x54
        /*001b*/ 	.byte	0x00
.L_1:


//--------------------- .nv.constant0.triton_poi_fused__native_batch_norm_legit_no_training_0 --------------------------
	.section	.nv.constant0.triton_poi_fused__native_batch_norm_legit_no_training_0,"a",@progbits
	.sectionflags	@""
	.align	4
.nv.constant0.triton_poi_fused__native_batch_norm_legit_no_training_0:
	.zero		580
